	.headerflags	@"EF_CUDA_TEXMODE_UNIFIED EF_CUDA_64BIT_ADDRESS EF_CUDA_ACCELERATORS EF_CUDA_SM90 EF_CUDA_VIRTUAL_SM(EF_CUDA_SM90)"
	.elftype	@"ET_EXEC"


//--------------------- .nv.info                  --------------------------
	.section	.nv.info,"",@"SHT_CUDA_INFO"
	.align	4


	//----- nvinfo : EIATTR_REGCOUNT
	.align		4
        /*0000*/ 	.byte	0x04, 0x2f
        /*0002*/ 	.short	(.L_3 - .L_2)
	.align		4
.L_2:
        /*0004*/ 	.word	index@(triton_poi_fused__native_batch_norm_legit_no_training_add_convolution_6)
        /*0008*/ 	.word	0x0000001e


	//----- nvinfo : EIATTR_MIN_STACK_SIZE
	.align		4
.L_3:
        /*000c*/ 	.byte	0x04, 0x12
        /*000e*/ 	.short	(.L_5 - .L_4)
	.align		4
.L_4:
        /*0010*/ 	.word	index@(triton_poi_fused__native_batch_norm_legit_no_training_add_convolution_6)
        /*0014*/ 	.word	0x00000000


	//----- nvinfo : EIATTR_FRAME_SIZE
	.align		4
.L_5:
        /*0018*/ 	.byte	0x04, 0x11
        /*001a*/ 	.short	(.L_7 - .L_6)
	.align		4
.L_6:
        /*001c*/ 	.word	index@(triton_poi_fused__native_batch_norm_legit_no_training_add_convolution_6)
        /*0020*/ 	.word	0x00000000


	//----- nvinfo : EIATTR_MIN_STACK_SIZE
	.align		4
.L_7:
        /*0024*/ 	.byte	0x04, 0x12
        /*0026*/ 	.short	(.L_9 - .L_8)
	.align		4
.L_8:
        /*0028*/ 	.word	index@(triton_poi_fused__native_batch_norm_legit_no_training_add_convolution_6)
        /*002c*/ 	.word	0x00000000
.L_9:


//--------------------- .nv.info.triton_poi_fused__native_batch_norm_legit_no_training_add_convolution_6 --------------------------
	.section	.nv.info.triton_poi_fused__native_batch_norm_legit_no_training_add_convolution_6,"",@"SHT_CUDA_INFO"
	.sectionflags	@""
	.align	4


	//----- nvinfo : EIATTR_CUDA_API_VERSION
	.align		4
        /*0000*/ 	.byte	0x04, 0x37
        /*0002*/ 	.short	(.L_11 - .L_10)
.L_10:
        /*0004*/ 	.word	0x0000007c


	//----- nvinfo : EIATTR_KPARAM_INFO
	.align		4
.L_11:
        /*0008*/ 	.byte	0x04, 0x17
        /*000a*/ 	.short	(.L_13 - .L_12)
.L_12:
        /*000c*/ 	.word	0x00000000
        /*0010*/ 	.short	0x0008
        /*0012*/ 	.short	0x0040
        /*0014*/ 	.byte	0x00, 0xf0, 0x11, 0x00


	//----- nvinfo : EIATTR_KPARAM_INFO
	.align		4
.L_13:
        /*0018*/ 	.byte	0x04, 0x17
        /*001a*/ 	.short	(.L_15 - .L_14)
.L_14:
        /*001c*/ 	.word	0x00000000
        /*0020*/ 	.short	0x0007
        /*0022*/ 	.short	0x0038
        /*0024*/ 	.byte	0x00, 0xf4, 0x21, 0x00


	//----- nvinfo : EIATTR_KPARAM_INFO
	.align		4
.L_15:
        /*0028*/ 	.byte	0x04, 0x17
        /*002a*/ 	.short	(.L_17 - .L_16)
.L_16:
        /*002c*/ 	.word	0x00000000
        /*0030*/ 	.short	0x0006
        /*0032*/ 	.short	0x0030
        /*0034*/ 	.byte	0x00, 0xf4, 0x21, 0x00


	//----- nvinfo : EIATTR_KPARAM_INFO
	.align		4
.L_17:
        /*0038*/ 	.byte	0x04, 0x17
        /*003a*/ 	.short	(.L_19 - .L_18)
.L_18:
        /*003c*/ 	.word	0x00000000
        /*0040*/ 	.short	0x0005
        /*0042*/ 	.short	0x0028
        /*0044*/ 	.byte	0x00, 0xf4, 0x21, 0x00


	//----- nvinfo : EIATTR_KPARAM_INFO
	.align		4
.L_19:
        /*0048*/ 	.byte	0x04, 0x17
        /*004a*/ 	.short	(.L_21 - .L_20)
.L_20:
        /*004c*/ 	.word	0x00000000
        /*0050*/ 	.short	0x0004
        /*0052*/ 	.short	0x0020
        /*0054*/ 	.byte	0x00, 0xf4, 0x21, 0x00


	//----- nvinfo : EIATTR_KPARAM_INFO
	.align		4
.L_21:
        /*0058*/ 	.byte	0x04, 0x17
        /*005a*/ 	.short	(.L_23 - .L_22)
.L_22:
        /*005c*/ 	.word	0x00000000
        /*0060*/ 	.short	0x0003
        /*0062*/ 	.short	0x0018
        /*0064*/ 	.byte	0x00, 0xf4, 0x21, 0x00


	//----- nvinfo : EIATTR_KPARAM_INFO
	.align		4
.L_23:
        /*0068*/ 	.byte	0x04, 0x17
        /*006a*/ 	.short	(.L_25 - .L_24)
.L_24:
        /*006c*/ 	.word	0x00000000
        /*0070*/ 	.short	0x0002
        /*0072*/ 	.short	0x0010
        /*0074*/ 	.byte	0x00, 0xf4, 0x21, 0x00


	//----- nvinfo : EIATTR_KPARAM_INFO
	.align		4
.L_25:
        /*0078*/ 	.byte	0x04, 0x17
        /*007a*/ 	.short	(.L_27 - .L_26)
.L_26:
        /*007c*/ 	.word	0x00000000
        /*0080*/ 	.short	0x0001
        /*0082*/ 	.short	0x0008
        /*0084*/ 	.byte	0x00, 0xf4, 0x21, 0x00


	//----- nvinfo : EIATTR_KPARAM_INFO
	.align		4
.L_27:
        /*0088*/ 	.byte	0x04, 0x17
        /*008a*/ 	.short	(.L_29 - .L_28)
.L_28:
        /*008c*/ 	.word	0x00000000
        /*0090*/ 	.short	0x0000
        /*0092*/ 	.short	0x0000
        /*0094*/ 	.byte	0x00, 0xf4, 0x21, 0x00


	//----- nvinfo : EIATTR_SPARSE_MMA_MASK
	.align		4
.L_29:
        /*0098*/ 	.byte	0x03, 0x50
        /*009a*/ 	.short	0x0000


	//----- nvinfo : EIATTR_MAXREG_COUNT
	.align		4
        /*009c*/ 	.byte	0x03, 0x1b
        /*009e*/ 	.short	0x00ff


	//----- nvinfo : EIATTR_EXIT_INSTR_OFFSETS
	.align		4
        /*00a0*/ 	.byte	0x04, 0x1c
        /*00a2*/ 	.short	(.L_31 - .L_30)


	//   ....[0]....
.L_30:
        /*00a4*/ 	.word	0x00000540


	//   ....[1]....
        /*00a8*/ 	.word	0x00000560


	//----- nvinfo : EIATTR_REQNTID
	.align		4
.L_31:
        /*00ac*/ 	.byte	0x04, 0x10
        /*00ae*/ 	.short	(.L_33 - .L_32)
.L_32:
        /*00b0*/ 	.word	0x00000080
        /*00b4*/ 	.word	0x00000001
        /*00b8*/ 	.word	0x00000001


	//----- nvinfo : EIATTR_CBANK_PARAM_SIZE
	.align		4
.L_33:
        /*00bc*/ 	.byte	0x03, 0x19
        /*00be*/ 	.short	0x0044


	//----- nvinfo : EIATTR_PARAM_CBANK
	.align		4
        /*00c0*/ 	.byte	0x04, 0x0a
        /*00c2*/ 	.short	(.L_35 - .L_34)
	.align		4
.L_34:
        /*00c4*/ 	.word	index@(.nv.constant0.triton_poi_fused__native_batch_norm_legit_no_training_add_convolution_6)
        /*00c8*/ 	.short	0x0210
        /*00ca*/ 	.short	0x0044


	//----- nvinfo : EIATTR_SW_WAR
	.align		4
.L_35:
        /*00cc*/ 	.byte	0x04, 0x36
        /*00ce*/ 	.short	(.L_37 - .L_36)
.L_36:
        /*00d0*/ 	.word	0x00000008
.L_37:


//--------------------- .nv.callgraph             --------------------------
	.section	.nv.callgraph,"",@"SHT_CUDA_CALLGRAPH"
	.align	4
	.sectionentsize	8
	.align		4
        /*0000*/ 	.word	0x00000000
	.align		4
        /*0004*/ 	.word	0xffffffff
	.align		4
        /*0008*/ 	.word	0x00000000
	.align		4
        /*000c*/ 	.word	0xfffffffe
	.align		4
        /*0010*/ 	.word	0x00000000
	.align		4
        /*0014*/ 	.word	0xfffffffd
	.align		4
        /*0018*/ 	.word	0x00000000
	.align		4
        /*001c*/ 	.word	0xfffffffc


//--------------------- .nv.constant4             --------------------------
	.section	.nv.constant4,"a",@progbits
	.align	8
	.align		8
.nv.constant4:
        /*0000*/ 	.dword	_$_str
	.align		8
        /*0008*/ 	.dword	_$_str_$_2


//--------------------- .text.triton_poi_fused__native_batch_norm_legit_no_training_add_convolution_6 --------------------------
	.section	.text.triton_poi_fused__native_batch_norm_legit_no_training_add_convolution_6,"ax",@progbits
	.align	128
        .global         triton_poi_fused__native_batch_norm_legit_no_training_add_convolution_6
        .type           triton_poi_fused__native_batch_norm_legit_no_training_add_convolution_6,@function
        .size           triton_poi_fused__native_batch_norm_legit_no_training_add_convolution_6,(.L_x_1 - triton_poi_fused__native_batch_norm_legit_no_training_add_convolution_6)
        .other          triton_poi_fused__native_batch_norm_legit_no_training_add_convolution_6,@"STO_CUDA_ENTRY STV_DEFAULT"
triton_poi_fused__native_batch_norm_legit_no_training_add_convolution_6:
.text.triton_poi_fused__native_batch_norm_legit_no_training_add_convolution_6:
[----:B------:R-:W0:Y:S01]  /*0000*/  LDC R1, c[0x0][0x28] ;  /* 0x00000a00ff017b82 */ /* 0x000e220000000800 */
[----:B------:R-:W1:Y:S07]  /*0010*/  S2R R0, SR_TID.X ;  /* 0x0000000000007919 */ /* 0x000e6e0000002100 */
[----:B------:R-:W2:Y:S01]  /*0020*/  LDC.64 R8, c[0x0][0x228] ;  /* 0x00008a00ff087b82 */ /* 0x000ea20000000a00 */
[----:B------:R-:W-:Y:S01]  /*0030*/  CS2R R6, SRZ ;  /* 0x0000000000067805 */ /* 0x000fe2000001ff00 */
[----:B------:R-:W-:Y:S01]  /*0040*/  ULDC.64 UR4, c[0x0][0x208] ;  /* 0x0000820000047ab9 */ /* 0x000fe20000000a00 */
[----:B------:R-:W3:Y:S05]  /*0050*/  S2R R5, SR_CTAID.X ;  /* 0x0000000000057919 */ /* 0x000eea0000002500 */
[----:B------:R-:W4:Y:S08]  /*0060*/  LDC.64 R12, c[0x0][0x210] ;  /* 0x00008400ff0c7b82 */ /* 0x000f300000000a00 */
[----:B------:R-:W5:Y:S08]  /*0070*/  LDC.64 R20, c[0x0][0x218] ;  /* 0x00008600ff147b82 */ /* 0x000f700000000a00 */
[----:B------:R-:W4:Y:S01]  /*0080*/  LDC.64 R14, c[0x0][0x220] ;  /* 0x00008800ff0e7b82 */ /* 0x000f220000000a00 */
[----:B-1----:R-:W-:-:S07]  /*0090*/  SHF.L.U32 R0, R0, 0x1, RZ ;  /* 0x0000000100007819 */ /* 0x002fce00000006ff */
[----:B------:R-:W1:Y:S01]  /*00a0*/  LDC.64 R18, c[0x0][0x230] ;  /* 0x00008c00ff127b82 */ /* 0x000e620000000a00 */
[----:B---3--:R-:W-:Y:S02]  /*00b0*/  SHF.R.S32.HI R3, RZ, 0x17, R5 ;  /* 0x00000017ff037819 */ /* 0x008fe40000011405 */
[----:B------:R-:W-:Y:S02]  /*00c0*/  LOP3.LUT R0, R0, 0xfe, RZ, 0xc0, !PT ;  /* 0x000000fe00007812 */ /* 0x000fe400078ec0ff */
[----:B------:R-:W-:-:S03]  /*00d0*/  SGXT R3, R3, 0x1 ;  /* 0x000000010303781a */ /* 0x000fc60000000200 */
[----:B------:R-:W3:Y:S01]  /*00e0*/  LDC.64 R16, c[0x0][0x238] ;  /* 0x00008e00ff107b82 */ /* 0x000ee20000000a00 */
[----:B------:R-:W-:-:S04]  /*00f0*/  LEA R4, R5, R0, 0x8 ;  /* 0x0000000005047211 */ /* 0x000fc800078e40ff */
[----:B------:R-:W-:Y:S02]  /*0100*/  LEA.HI R3, R3, R4, RZ, 0x4 ;  /* 0x0000000403037211 */ /* 0x000fe400078f20ff */
[----:B------:R-:W-:Y:S01]  /*0110*/  ISETP.GE.AND P4, PT, R4, 0x100, PT ;  /* 0x000001000400780c */ /* 0x000fe20003f86270 */
[----:B------:R-:W3:Y:S01]  /*0120*/  LDC.64 R10, c[0x0][0x240] ;  /* 0x00009000ff0a7b82 */ /* 0x000ee20000000a00 */
[----:B------:R-:W-:-:S04]  /*0130*/  SHF.R.S32.HI R3, RZ, 0x4, R3 ;  /* 0x00000004ff037819 */ /* 0x000fc80000011403 */
[----:B------:R-:W-:-:S04]  /*0140*/  LEA.HI R0, R3, R3, RZ, 0x2 ;  /* 0x0000000303007211 */ /* 0x000fc800078f10ff */
[----:B------:R-:W-:-:S04]  /*0150*/  LOP3.LUT R0, R0, 0xfffffffc, RZ, 0xc0, !PT ;  /* 0xfffffffc00007812 */ /* 0x000fc800078ec0ff */
[----:B------:R-:W-:-:S05]  /*0160*/  IADD3 R23, R3, -R0, RZ ;  /* 0x8000000003177210 */ /* 0x000fca0007ffe0ff */
[----:B--2---:R-:W-:-:S05]  /*0170*/  IMAD.WIDE R8, R23, 0x4, R8 ;  /* 0x0000000417087825 */ /* 0x004fca00078e0208 */
[----:B------:R-:W2:Y:S04]  /*0180*/  @!P4 LDG.E.EL R6, desc[UR4][R8.64] ;  /* 0x000000040806c981 */ /* 0x000ea8000c2e1900 */
[----:B------:R1:W2:Y:S01]  /*0190*/  @!P4 LDG.E.EL R7, desc[UR4][R8.64] ;  /* 0x000000040807c981 */ /* 0x0002a2000c2e1900 */
[----:B------:R-:W-:Y:S01]  /*01a0*/  HFMA2.MMA R5, -RZ, RZ, 0, 0 ;  /* 0x00000000ff057435 */ /* 0x000fe200000001ff */
[----:B------:R-:W-:Y:S01]  /*01b0*/  CS2R R2, SRZ ;  /* 0x0000000000027805 */ /* 0x000fe2000001ff00 */
[----:B----4-:R-:W-:Y:S01]  /*01c0*/  IMAD.WIDE R12, R4, 0x4, R12 ;  /* 0x00000004040c7825 */ /* 0x010fe200078e020c */
[----:B------:R-:W-:Y:S01]  /*01d0*/  MOV R0, RZ ;  /* 0x000000ff00007202 */ /* 0x000fe20000000f00 */
[----:B------:R-:W-:Y:S01]  /*01e0*/  HFMA2.MMA R22, -RZ, RZ, 0, 0 ;  /* 0x00000000ff167435 */ /* 0x000fe200000001ff */
[----:B------:R-:W-:Y:S01]  /*01f0*/  CS2R R24, SRZ ;  /* 0x0000000000187805 */ /* 0x000fe2000001ff00 */
[----:B-----5:R-:W-:Y:S01]  /*0200*/  IMAD.WIDE R20, R23, 0x4, R20 ;  /* 0x0000000417147825 */ /* 0x020fe200078e0214 */
[----:B-1----:R-:W-:-:S03]  /*0210*/  CS2R R8, SRZ ;  /* 0x0000000000087805 */ /* 0x002fc6000001ff00 */
[C---:B0-----:R-:W-:Y:S01]  /*0220*/  IMAD.WIDE R14, R23.reuse, 0x4, R14 ;  /* 0x00000004170e7825 */ /* 0x041fe200078e020e */
[----:B------:R-:W4:Y:S04]  /*0230*/  @!P4 LDG.E.EL R5, desc[UR4][R20.64] ;  /* 0x000000041405c981 */ /* 0x000f28000c2e1900 */
[----:B------:R-:W4:Y:S01]  /*0240*/  @!P4 LDG.E.64 R8, desc[UR4][R12.64] ;  /* 0x000000040c08c981 */ /* 0x000f22000c1e1b00 */
[----:B------:R-:W-:-:S03]  /*0250*/  IMAD.WIDE R18, R23, 0x4, R18 ;  /* 0x0000000417127825 */ /* 0x000fc600078e0212 */
[----:B------:R-:W5:Y:S01]  /*0260*/  @!P4 LDG.E.EL R2, desc[UR4][R20.64] ;  /* 0x000000041402c981 */ /* 0x000f62000c2e1900 */
[----:B---3--:R-:W-:Y:S01]  /*0270*/  IMAD.WIDE R26, R23, 0x4, R16 ;  /* 0x00000004171a7825 */ /* 0x008fe200078e0210 */
[----:B------:R-:W-:Y:S02]  /*0280*/  MOV R23, RZ ;  /* 0x000000ff00177202 */ /* 0x000fe40000000f00 */
[----:B------:R-:W3:Y:S04]  /*0290*/  @!P4 LDG.E.EL R3, desc[UR4][R14.64] ;  /* 0x000000040e03c981 */ /* 0x000ee8000c2e1900 */
[----:B------:R-:W3:Y:S01]  /*02a0*/  @!P4 LDG.E.EL R0, desc[UR4][R14.64] ;  /* 0x000000040e00c981 */ /* 0x000ee2000c2e1900 */
[----:B------:R-:W-:Y:S01]  /*02b0*/  CS2R R16, SRZ ;  /* 0x0000000000107805 */ /* 0x000fe2000001ff00 */
[----:B------:R-:W-:-:S02]  /*02c0*/  IMAD.WIDE R10, R4, 0x4, R10 ;  /* 0x00000004040a7825 */ /* 0x000fc400078e020a */
[----:B------:R-:W3:Y:S04]  /*02d0*/  @!P4 LDG.E.EL R22, desc[UR4][R18.64] ;  /* 0x000000041216c981 */ /* 0x000ee8000c2e1900 */
[----:B------:R-:W3:Y:S04]  /*02e0*/  @!P4 LDG.E.EL R24, desc[UR4][R18.64] ;  /* 0x000000041218c981 */ /* 0x000ee8000c2e1900 */
[----:B------:R-:W3:Y:S04]  /*02f0*/  @!P4 LDG.E.EL R23, desc[UR4][R26.64] ;  /* 0x000000041a17c981 */ /* 0x000ee8000c2e1900 */
[----:B------:R-:W3:Y:S04]  /*0300*/  @!P4 LDG.E.EL R25, desc[UR4][R26.64] ;  /* 0x000000041a19c981 */ /* 0x000ee8000c2e1900 */
[----:B------:R0:W3:Y:S02]  /*0310*/  @!P4 LDG.E.64 R16, desc[UR4][R10.64] ;  /* 0x000000040a10c981 */ /* 0x0000e4000c1e1b00 */
[----:B0-----:R-:W-:Y:S01]  /*0320*/  HFMA2.MMA R10, -RZ, RZ, 1.625, 0 ;  /* 0x3e800000ff0a7435 */ /* 0x001fe200000001ff */
[----:B--2---:R-:W-:Y:S01]  /*0330*/  FADD R6, R6, 9.9999997473787516356e-06 ;  /* 0x3727c5ac06067421 */ /* 0x004fe20000000000 */
[----:B------:R-:W-:-:S03]  /*0340*/  FADD R7, R7, 9.9999997473787516356e-06 ;  /* 0x3727c5ac07077421 */ /* 0x000fc60000000000 */
[----:B------:R-:W0:Y:S08]  /*0350*/  MUFU.SQRT R14, R6 ;  /* 0x00000006000e7308 */ /* 0x000e300000002000 */
[----:B------:R1:W2:Y:S01]  /*0360*/  MUFU.SQRT R15, R7 ;  /* 0x00000007000f7308 */ /* 0x0002a20000002000 */
[C---:B0-----:R-:W-:Y:S02]  /*0370*/  FSETP.GT.AND P0, PT, R14.reuse, 8.50705917302346158658e+37, PT ;  /* 0x7e8000000e00780b */ /* 0x041fe40003f04000 */
[----:B------:R-:W-:Y:S01]  /*0380*/  FSETP.GEU.AND P2, PT, R14, 1.175494350822287508e-38, PT ;  /* 0x008000000e00780b */ /* 0x000fe20003f4e000 */
[----:B-1----:R-:W0:Y:S01]  /*0390*/  LDC.64 R6, c[0x0][0x248] ;  /* 0x00009200ff067b82 */ /* 0x002e220000000a00 */
[----:B--2---:R-:W-:-:S02]  /*03a0*/  FSETP.GT.AND P1, PT, R15, 8.50705917302346158658e+37, PT ;  /* 0x7e8000000f00780b */ /* 0x004fc40003f24000 */
[----:B------:R-:W-:-:S07]  /*03b0*/  FSETP.GEU.AND P3, PT, R15, 1.175494350822287508e-38, PT ;  /* 0x008000000f00780b */ /* 0x000fce0003f6e000 */
[----:B------:R-:W-:-:S04]  /*03c0*/  @P0 FMUL R14, R14, 0.25 ;  /* 0x3e8000000e0e0820 */ /* 0x000fc80000400000 */
[----:B------:R-:W-:Y:S01]  /*03d0*/  @!P2 FMUL R14, R14, 16777216 ;  /* 0x4b8000000e0ea820 */ /* 0x000fe20000400000 */
[----:B------:R-:W-:-:S04]  /*03e0*/  @P1 FMUL R15, R15, 0.25 ;  /* 0x3e8000000f0f1820 */ /* 0x000fc80000400000 */
[----:B------:R-:W-:Y:S01]  /*03f0*/  @!P3 FMUL R15, R15, 16777216 ;  /* 0x4b8000000f0fb820 */ /* 0x000fe20000400000 */
[----:B------:R-:W1:Y:S01]  /*0400*/  MUFU.RCP R14, R14 ;  /* 0x0000000e000e7308 */ /* 0x000e620000001000 */
[----:B------:R-:W-:-:S07]  /*0410*/  FSEL R11, R10, 1, P0 ;  /* 0x3f8000000a0b7808 */ /* 0x000fce0000000000 */
[----:B------:R-:W2:Y:S01]  /*0420*/  MUFU.RCP R15, R15 ;  /* 0x0000000f000f7308 */ /* 0x000ea20000001000 */
[----:B------:R-:W-:Y:S01]  /*0430*/  FSEL R10, R10, 1, P1 ;  /* 0x3f8000000a0a7808 */ /* 0x000fe20000800000 */
[----:B------:R-:W-:Y:S01]  /*0440*/  @!P2 FMUL R11, R11, 16777216 ;  /* 0x4b8000000b0ba820 */ /* 0x000fe20000400000 */
[----:B----4-:R-:W-:Y:S01]  /*0450*/  FADD R8, R5, R8 ;  /* 0x0000000805087221 */ /* 0x010fe20000000000 */
[----:B-----5:R-:W-:Y:S02]  /*0460*/  FADD R9, R2, R9 ;  /* 0x0000000902097221 */ /* 0x020fe40000000000 */
[----:B------:R-:W-:Y:S01]  /*0470*/  @!P3 FMUL R10, R10, 16777216 ;  /* 0x4b8000000a0ab820 */ /* 0x000fe20000400000 */
[----:B-1----:R-:W-:Y:S01]  /*0480*/  FMUL R14, R14, R11 ;  /* 0x0000000b0e0e7220 */ /* 0x002fe20000400000 */
[----:B---3--:R-:W-:Y:S01]  /*0490*/  FADD R3, R8, -R3 ;  /* 0x8000000308037221 */ /* 0x008fe20000000000 */
[----:B------:R-:W-:Y:S01]  /*04a0*/  FADD R0, R9, -R0 ;  /* 0x8000000009007221 */ /* 0x000fe20000000000 */
[----:B--2---:R-:W-:-:S02]  /*04b0*/  FMUL R5, R15, R10 ;  /* 0x0000000a0f057220 */ /* 0x004fc40000400000 */
[----:B------:R-:W-:Y:S02]  /*04c0*/  FMUL R14, R3, R14 ;  /* 0x0000000e030e7220 */ /* 0x000fe40000400000 */
[----:B------:R-:W-:Y:S02]  /*04d0*/  FMUL R0, R0, R5 ;  /* 0x0000000500007220 */ /* 0x000fe40000400000 */
[----:B------:R-:W-:Y:S01]  /*04e0*/  FFMA R23, R14, R22, R23 ;  /* 0x000000160e177223 */ /* 0x000fe20000000017 */
[----:B------:R1:W-:Y:S01]  /*04f0*/  @!P4 STG.E.64 desc[UR4][R12.64], R8 ;  /* 0x000000080c00c986 */ /* 0x0003e2000c101b04 */
[----:B------:R-:W-:Y:S02]  /*0500*/  FFMA R0, R0, R24, R25 ;  /* 0x0000001800007223 */ /* 0x000fe40000000019 */
[----:B------:R-:W-:Y:S01]  /*0510*/  FADD R16, R23, R16 ;  /* 0x0000001017107221 */ /* 0x000fe20000000000 */
[----:B0-----:R-:W-:-:S04]  /*0520*/  IMAD.WIDE R6, R4, 0x4, R6 ;  /* 0x0000000404067825 */ /* 0x001fc800078e0206 */
[----:B------:R-:W-:Y:S01]  /*0530*/  FADD R17, R0, R17 ;  /* 0x0000001100117221 */ /* 0x000fe20000000000 */
[----:B------:R-:W-:Y:S06]  /*0540*/  @P4 EXIT ;  /* 0x000000000000494d */ /* 0x000fec0003800000 */
[----:B------:R-:W-:Y:S01]  /*0550*/  STG.E.64 desc[UR4][R6.64], R16 ;  /* 0x0000001006007986 */ /* 0x000fe2000c101b04 */
[----:B------:R-:W-:Y:S05]  /*0560*/  EXIT ;  /* 0x000000000000794d */ /* 0x000fea0003800000 */
.L_x_0:
[----:B------:R-:W-:-:S00]  /*0570*/  BRA `(.L_x_0) ;  /* 0xfffffffc00fc7947 */ /* 0x000fc0000383ffff */
[----:B------:R-:W-:-:S00]  /*0580*/  NOP ;  /* 0x0000000000007918 */ /* 0x000fc00000000000 */
[----:B------:R-:W-:-:S00]  /*0590*/  NOP ;  /* 0x0000000000007918 */ /* 0x000fc00000000000 */
[----:B------:R-:W-:-:S00]  /*05a0*/  NOP ;  /* 0x0000000000007918 */ /* 0x000fc00000000000 */
[----:B------:R-:W-:-:S00]  /*05b0*/  NOP ;  /* 0x0000000000007918 */ /* 0x000fc00000000000 */
[----:B------:R-:W-:-:S00]  /*05c0*/  NOP ;  /* 0x0000000000007918 */ /* 0x000fc00000000000 */
[----:B------:R-:W-:-:S00]  /*05d0*/  NOP ;  /* 0x0000000000007918 */ /* 0x000fc00000000000 */
[----:B------:R-:W-:-:S00]  /*05e0*/  NOP ;  /* 0x0000000000007918 */ /* 0x000fc00000000000 */
[----:B------:R-:W-:-:S00]  /*05f0*/  NOP ;  /* 0x0000000000007918 */ /* 0x000fc00000000000 */
.L_x_1:


//--------------------- .nv.global.init           --------------------------
	.section	.nv.global.init,"aw",@progbits
.nv.global.init:
	.type		_$_str,@object
	.size		_$_str,(_$_str_$_2 - _$_str)
_$_str:
        /*0000*/ 	.byte	0x5f, 0x5f, 0x43, 0x55, 0x44, 0x41, 0x5f, 0x46, 0x54, 0x5a, 0x00
	.type		_$_str_$_2,@object
	.size		_$_str_$_2,(.L_1 - _$_str_$_2)
_$_str_$_2:
        /*000b*/ 	.byte	0x5f, 0x5f, 0x43, 0x55, 0x44, 0x41, 0x5f, 0x50, 0x52, 0x45, 0x43, 0x5f, 0x53, 0x51, 0x52, 0x54
        /*001b*/ 	.byte	0x00
.L_1:


//--------------------- .nv.constant0.triton_poi_fused__native_batch_norm_legit_no_training_add_convolution_6 --------------------------
	.section	.nv.constant0.triton_poi_fused__native_batch_norm_legit_no_training_add_convolution_6,"a",@progbits
	.sectionflags	@""
	.align	4
.nv.constant0.triton_poi_fused__native_batch_norm_legit_no_training_add_convolution_6:
	.zero		596
